	.headerflags	@"EF_CUDA_TEXMODE_UNIFIED EF_CUDA_64BIT_ADDRESS EF_CUDA_SM89 EF_CUDA_VIRTUAL_SM(EF_CUDA_SM89)"
	.elftype	@"ET_EXEC"


//--------------------- .nv.info                  --------------------------
	.section	.nv.info,"",@"SHT_CUDA_INFO"
	.align	4


	//----- nvinfo : EIATTR_REGCOUNT
	.align		4
        /*0000*/ 	.byte	0x04, 0x2f
        /*0002*/ 	.short	(.L_1 - .L_0)
	.align		4
.L_0:
        /*0004*/ 	.word	index@(triton_poi_fused_sub_5)
        /*0008*/ 	.word	0x0000000c


	//----- nvinfo : EIATTR_FRAME_SIZE
	.align		4
.L_1:
        /*000c*/ 	.byte	0x04, 0x11
        /*000e*/ 	.short	(.L_3 - .L_2)
	.align		4
.L_2:
        /*0010*/ 	.word	index@(triton_poi_fused_sub_5)
        /*0014*/ 	.word	0x00000000


	//----- nvinfo : EIATTR_MIN_STACK_SIZE
	.align		4
.L_3:
        /*0018*/ 	.byte	0x04, 0x12
        /*001a*/ 	.short	(.L_5 - .L_4)
	.align		4
.L_4:
        /*001c*/ 	.word	index@(triton_poi_fused_sub_5)
        /*0020*/ 	.word	0x00000000
.L_5:


//--------------------- .nv.info.triton_poi_fused_sub_5 --------------------------
	.section	.nv.info.triton_poi_fused_sub_5,"",@"SHT_CUDA_INFO"
	.sectionflags	@""
	.align	4


	//----- nvinfo : EIATTR_CUDA_API_VERSION
	.align		4
        /*0000*/ 	.byte	0x04, 0x37
        /*0002*/ 	.short	(.L_7 - .L_6)
.L_6:
        /*0004*/ 	.word	0x00000080


	//----- nvinfo : EIATTR_PARAM_CBANK
	.align		4
.L_7:
        /*0008*/ 	.byte	0x04, 0x0a
        /*000a*/ 	.short	(.L_9 - .L_8)
	.align		4
.L_8:
        /*000c*/ 	.word	index@(.nv.constant0.triton_poi_fused_sub_5)
        /*0010*/ 	.short	0x0160
        /*0012*/ 	.short	0x0018


	//----- nvinfo : EIATTR_CBANK_PARAM_SIZE
	.align		4
.L_9:
        /*0014*/ 	.byte	0x03, 0x19
        /*0016*/ 	.short	0x0018


	//----- nvinfo : EIATTR_KPARAM_INFO
	.align		4
        /*0018*/ 	.byte	0x04, 0x17
        /*001a*/ 	.short	(.L_11 - .L_10)
.L_10:
        /*001c*/ 	.word	0x00000000
        /*0020*/ 	.short	0x0002
        /*0022*/ 	.short	0x0010
        /*0024*/ 	.byte	0x00, 0xf4, 0x21, 0x00


	//----- nvinfo : EIATTR_KPARAM_INFO
	.align		4
.L_11:
        /*0028*/ 	.byte	0x04, 0x17
        /*002a*/ 	.short	(.L_13 - .L_12)
.L_12:
        /*002c*/ 	.word	0x00000000
        /*0030*/ 	.short	0x0001
        /*0032*/ 	.short	0x0008
        /*0034*/ 	.byte	0x00, 0xf0, 0x11, 0x00


	//----- nvinfo : EIATTR_KPARAM_INFO
	.align		4
.L_13:
        /*0038*/ 	.byte	0x04, 0x17
        /*003a*/ 	.short	(.L_15 - .L_14)
.L_14:
        /*003c*/ 	.word	0x00000000
        /*0040*/ 	.short	0x0000
        /*0042*/ 	.short	0x0000
        /*0044*/ 	.byte	0x00, 0xf4, 0x21, 0x00


	//----- nvinfo : EIATTR_MAXREG_COUNT
	.align		4
.L_15:
        /*0048*/ 	.byte	0x03, 0x1b
        /*004a*/ 	.short	0x00ff


	//----- nvinfo : EIATTR_EXIT_INSTR_OFFSETS
	.align		4
        /*004c*/ 	.byte	0x04, 0x1c
        /*004e*/ 	.short	(.L_17 - .L_16)


	//   ....[0]....
.L_16:
        /*0050*/ 	.word	0x000001b0


	//----- nvinfo : EIATTR_REQNTID
	.align		4
.L_17:
        /*0054*/ 	.byte	0x04, 0x10
        /*0056*/ 	.short	(.L_19 - .L_18)
.L_18:
        /*0058*/ 	.word	0x00000080
        /*005c*/ 	.word	0x00000001
        /*0060*/ 	.word	0x00000001
.L_19:


//--------------------- .nv.callgraph             --------------------------
	.section	.nv.callgraph,"",@"SHT_CUDA_CALLGRAPH"
	.align	4
	.sectionentsize	8
	.align		4
        /*0000*/ 	.word	0x00000000
	.align		4
        /*0004*/ 	.word	0xffffffff
	.align		4
        /*0008*/ 	.word	0x00000000
	.align		4
        /*000c*/ 	.word	0xfffffffe
	.align		4
        /*0010*/ 	.word	0x00000000
	.align		4
        /*0014*/ 	.word	0xfffffffd
	.align		4
        /*0018*/ 	.word	0x00000000
	.align		4
        /*001c*/ 	.word	0xfffffffc


//--------------------- .nv.rel.action            --------------------------
	.section	.nv.rel.action,"",@"SHT_CUDA_RELOCINFO"
	.align	8
	.sectionentsize	8
        /*0000*/ 	.byte	0x73, 0x00, 0x00, 0x00, 0x00, 0x00, 0x00, 0x00, 0x00, 0x00, 0x00, 0x11, 0x25, 0x00, 0x05, 0x36


//--------------------- .nv.constant0.triton_poi_fused_sub_5 --------------------------
	.section	.nv.constant0.triton_poi_fused_sub_5,"a",@progbits
	.sectionflags	@""
	.align	4
.nv.constant0.triton_poi_fused_sub_5:
	.zero		376


//--------------------- .text.triton_poi_fused_sub_5 --------------------------
	.section	.text.triton_poi_fused_sub_5,"ax",@progbits
	.sectioninfo	@"SHI_REGISTERS=12"
	.align	128
        .global         triton_poi_fused_sub_5
        .type           triton_poi_fused_sub_5,@function
        .size           triton_poi_fused_sub_5,(.L_x_1 - triton_poi_fused_sub_5)
        .other          triton_poi_fused_sub_5,@"STO_CUDA_ENTRY STV_DEFAULT"
triton_poi_fused_sub_5:
.text.triton_poi_fused_sub_5:
[----:B------:R-:W-:Y:S02]  /*0000*/  IMAD.MOV.U32 R1, RZ, RZ, c[0x0][0x28] ;  /* 0x00000a00ff017624 */ /* 0x000fe400078e00ff */
[----:B------:R-:W0:Y:S01]  /*0010*/  S2R R0, SR_TID.X ;  /* 0x0000000000007919 */ /* 0x000e220000002100 */
[----:B------:R-:W-:Y:S01]  /*0020*/  IMAD.MOV.U32 R3, RZ, RZ, 0x4 ;  /* 0x00000004ff037424 */ /* 0x000fe200078e00ff */
[----:B------:R-:W-:Y:S02]  /*0030*/  ULDC.64 UR4, c[0x0][0x118] ;  /* 0x0000460000047ab9 */ /* 0x000fe40000000a00 */
[----:B------:R-:W1:Y:S01]  /*0040*/  S2R R5, SR_CTAID.X ;  /* 0x0000000000057919 */ /* 0x000e620000002500 */
[----:B0-----:R-:W-:-:S05]  /*0050*/  IMAD.SHL.U32 R0, R0, 0x2, RZ ;  /* 0x0000000200007824 */ /* 0x001fca00078e00ff */
[----:B------:R-:W-:-:S05]  /*0060*/  LOP3.LUT R0, R0, 0xfe, RZ, 0xc0, !PT ;  /* 0x000000fe00007812 */ /* 0x000fca00078ec0ff */
[----:B-1----:R-:W-:-:S04]  /*0070*/  IMAD R0, R5, 0x100, R0 ;  /* 0x0000010005007824 */ /* 0x002fc800078e0200 */
[----:B------:R-:W-:-:S05]  /*0080*/  IMAD.WIDE R2, R0, R3, c[0x0][0x160] ;  /* 0x0000580000027625 */ /* 0x000fca00078e0203 */
[----:B------:R-:W2:Y:S01]  /*0090*/  LDG.E.64 R8, [R2.64] ;  /* 0x0000000402087981 */ /* 0x000ea2000c1e1b00 */
[----:B------:R-:W-:Y:S02]  /*00a0*/  SHF.R.S32.HI R5, RZ, 0x17, R5 ;  /* 0x00000017ff057819 */ /* 0x000fe40000011405 */
[----:B------:R-:W-:Y:S02]  /*00b0*/  IADD3 R4, R0, 0x1, RZ ;  /* 0x0000000100047810 */ /* 0x000fe40007ffe0ff */
[----:B------:R-:W-:-:S04]  /*00c0*/  SGXT R5, R5, 0x1 ;  /* 0x000000010505781a */ /* 0x000fc80000000200 */
[C---:B------:R-:W-:Y:S02]  /*00d0*/  LEA.HI R6, R5.reuse, R0, RZ, 0x6 ;  /* 0x0000000005067211 */ /* 0x040fe400078f30ff */
[----:B------:R-:W-:Y:S02]  /*00e0*/  LEA.HI R7, R5, R4, RZ, 0x6 ;  /* 0x0000000405077211 */ /* 0x000fe400078f30ff */
[----:B------:R-:W-:Y:S02]  /*00f0*/  LOP3.LUT R5, R6, 0xffffffc0, RZ, 0xc0, !PT ;  /* 0xffffffc006057812 */ /* 0x000fe400078ec0ff */
[----:B------:R-:W-:Y:S02]  /*0100*/  LOP3.LUT R7, R7, 0xffffffc0, RZ, 0xc0, !PT ;  /* 0xffffffc007077812 */ /* 0x000fe400078ec0ff */
[----:B------:R-:W-:Y:S01]  /*0110*/  SHF.R.S32.HI R6, RZ, 0x6, R6 ;  /* 0x00000006ff067819 */ /* 0x000fe20000011406 */
[----:B------:R-:W-:Y:S02]  /*0120*/  IMAD.IADD R5, R0, 0x1, -R5 ;  /* 0x0000000100057824 */ /* 0x000fe400078e0a05 */
[----:B------:R-:W-:-:S03]  /*0130*/  IMAD.IADD R7, R4, 0x1, -R7 ;  /* 0x0000000104077824 */ /* 0x000fc600078e0a07 */
[C---:B------:R-:W-:Y:S02]  /*0140*/  ISETP.NE.AND P0, PT, R6.reuse, R5, PT ;  /* 0x000000050600720c */ /* 0x040fe40003f05270 */
[----:B------:R-:W-:Y:S02]  /*0150*/  ISETP.NE.AND P1, PT, R6, R7, PT ;  /* 0x000000070600720c */ /* 0x000fe40003f25270 */
[----:B------:R-:W-:Y:S02]  /*0160*/  FSEL R5, RZ, 1, P0 ;  /* 0x3f800000ff057808 */ /* 0x000fe40000000000 */
[----:B------:R-:W-:-:S03]  /*0170*/  FSEL R0, RZ, 1, P1 ;  /* 0x3f800000ff007808 */ /* 0x000fc60000800000 */
[----:B--2---:R-:W-:Y:S02]  /*0180*/  FADD R8, -R8, R5 ;  /* 0x0000000508087221 */ /* 0x004fe40000000100 */
[----:B------:R-:W-:-:S05]  /*0190*/  FADD R9, -R9, R0 ;  /* 0x0000000009097221 */ /* 0x000fca0000000100 */
[----:B------:R-:W-:Y:S01]  /*01a0*/  STG.E.64 [R2.64], R8 ;  /* 0x0000000802007986 */ /* 0x000fe2000c101b04 */
[----:B------:R-:W-:Y:S05]  /*01b0*/  EXIT ;  /* 0x000000000000794d */ /* 0x000fea0003800000 */
.L_x_0:
[----:B------:R-:W-:-:S00]  /*01c0*/  BRA `(.L_x_0) ;  /* 0xfffffff000007947 */ /* 0x000fc0000383ffff */
[----:B------:R-:W-:-:S00]  /*01d0*/  NOP ;  /* 0x0000000000007918 */ /* 0x000fc00000000000 */
        /* <DEDUP_REMOVED lines=10> */
.L_x_1:
